//
// Generated by NVIDIA NVVM Compiler
//
// Compiler Build ID: CL-36424714
// Cuda compilation tools, release 13.0, V13.0.88
// Based on NVVM 20.0.0
//

.version 9.0
.target sm_100
.address_size 64

	// .globl	_Z19matrix_mult_colwisePiS_S_ii

.visible .entry _Z19matrix_mult_colwisePiS_S_ii(
	.param .u64 .ptr .align 1 _Z19matrix_mult_colwisePiS_S_ii_param_0,
	.param .u64 .ptr .align 1 _Z19matrix_mult_colwisePiS_S_ii_param_1,
	.param .u64 .ptr .align 1 _Z19matrix_mult_colwisePiS_S_ii_param_2,
	.param .u32 _Z19matrix_mult_colwisePiS_S_ii_param_3,
	.param .u32 _Z19matrix_mult_colwisePiS_S_ii_param_4
)
{
	.reg .pred 	%p<20>;
	.reg .b32 	%r<136>;
	.reg .b64 	%rd<85>;

	ld.param.u64 	%rd11, [_Z19matrix_mult_colwisePiS_S_ii_param_0];
	ld.param.u64 	%rd12, [_Z19matrix_mult_colwisePiS_S_ii_param_1];
	ld.param.u64 	%rd13, [_Z19matrix_mult_colwisePiS_S_ii_param_2];
	ld.param.u32 	%r40, [_Z19matrix_mult_colwisePiS_S_ii_param_3];
	ld.param.u32 	%r41, [_Z19matrix_mult_colwisePiS_S_ii_param_4];
	cvta.to.global.u64 	%rd1, %rd12;
	cvta.to.global.u64 	%rd2, %rd11;
	cvta.to.global.u64 	%rd3, %rd13;
	mov.u32 	%r42, %ctaid.x;
	mov.u32 	%r1, %ntid.x;
	mov.u32 	%r43, %tid.x;
	mad.lo.s32 	%r2, %r42, %r1, %r43;
	setp.lt.s32 	%p1, %r40, 1;
	@%p1 bra 	$L__BB0_26;
	setp.lt.s32 	%p2, %r41, 1;
	@%p2 bra 	$L__BB0_15;
	and.b32  	%r3, %r41, 7;
	and.b32  	%r4, %r41, 2147483640;
	neg.s32 	%r5, %r4;
	mul.wide.u32 	%rd36, %r1, 4;
	add.s64 	%rd4, %rd1, %rd36;
	mul.wide.u32 	%rd37, %r1, 8;
	add.s64 	%rd5, %rd1, %rd37;
	mul.wide.u32 	%rd38, %r1, 16;
	add.s64 	%rd6, %rd1, %rd38;
	mul.wide.u32 	%rd39, %r1, 28;
	add.s64 	%rd7, %rd1, %rd39;
	mov.b32 	%r118, 0;
$L__BB0_3:
	setp.lt.u32 	%p11, %r41, 8;
	mul.lo.s32 	%r7, %r118, %r41;
	mov.b32 	%r126, 0;
	mov.u32 	%r131, %r126;
	@%p11 bra 	$L__BB0_6;
	mul.wide.u32 	%rd40, %r7, 4;
	add.s64 	%rd41, %rd2, %rd40;
	add.s64 	%rd84, %rd41, 16;
	mov.b32 	%r131, 0;
	mov.u32 	%r119, %r2;
	mov.u32 	%r120, %r5;
$L__BB0_5:
	.pragma "nounroll";
	mul.wide.s32 	%rd42, %r119, 4;
	add.s64 	%rd43, %rd4, %rd42;
	add.s64 	%rd44, %rd5, %rd42;
	mul.wide.u32 	%rd45, %r1, 12;
	add.s64 	%rd46, %rd1, %rd42;
	add.s64 	%rd47, %rd46, %rd45;
	add.s64 	%rd48, %rd6, %rd42;
	mul.wide.u32 	%rd49, %r1, 20;
	add.s64 	%rd50, %rd46, %rd49;
	mul.wide.u32 	%rd51, %r1, 24;
	add.s64 	%rd52, %rd46, %rd51;
	add.s64 	%rd53, %rd7, %rd42;
	ld.global.u32 	%r62, [%rd84+-16];
	ld.global.u32 	%r63, [%rd46];
	mad.lo.s32 	%r64, %r63, %r62, %r131;
	ld.global.u32 	%r65, [%rd84+-12];
	ld.global.u32 	%r66, [%rd43];
	mad.lo.s32 	%r67, %r66, %r65, %r64;
	ld.global.u32 	%r68, [%rd84+-8];
	ld.global.u32 	%r69, [%rd44];
	mad.lo.s32 	%r70, %r69, %r68, %r67;
	ld.global.u32 	%r71, [%rd84+-4];
	ld.global.u32 	%r72, [%rd47];
	mad.lo.s32 	%r73, %r72, %r71, %r70;
	ld.global.u32 	%r74, [%rd84];
	ld.global.u32 	%r75, [%rd48];
	mad.lo.s32 	%r76, %r75, %r74, %r73;
	ld.global.u32 	%r77, [%rd84+4];
	ld.global.u32 	%r78, [%rd50];
	mad.lo.s32 	%r79, %r78, %r77, %r76;
	ld.global.u32 	%r80, [%rd84+8];
	ld.global.u32 	%r81, [%rd52];
	mad.lo.s32 	%r82, %r81, %r80, %r79;
	ld.global.u32 	%r83, [%rd84+12];
	ld.global.u32 	%r84, [%rd53];
	mad.lo.s32 	%r131, %r84, %r83, %r82;
	add.s32 	%r120, %r120, 8;
	shl.b32 	%r85, %r1, 3;
	add.s32 	%r119, %r119, %r85;
	add.s64 	%rd84, %rd84, 32;
	setp.ne.s32 	%p12, %r120, 0;
	mov.u32 	%r126, %r4;
	@%p12 bra 	$L__BB0_5;
$L__BB0_6:
	setp.eq.s32 	%p13, %r3, 0;
	@%p13 bra 	$L__BB0_14;
	add.s32 	%r87, %r3, -1;
	setp.lt.u32 	%p14, %r87, 3;
	@%p14 bra 	$L__BB0_9;
	add.s32 	%r88, %r126, %r7;
	mul.wide.u32 	%rd54, %r88, 4;
	add.s64 	%rd55, %rd2, %rd54;
	ld.global.u32 	%r89, [%rd55];
	mad.lo.s32 	%r90, %r126, %r1, %r2;
	mul.wide.s32 	%rd56, %r90, 4;
	add.s64 	%rd57, %rd1, %rd56;
	ld.global.u32 	%r91, [%rd57];
	mad.lo.s32 	%r92, %r91, %r89, %r131;
	cvt.u64.u32 	%rd58, %r7;
	cvt.u64.u32 	%rd59, %r126;
	add.s64 	%rd60, %rd59, %rd58;
	shl.b64 	%rd61, %rd60, 2;
	add.s64 	%rd62, %rd2, %rd61;
	ld.global.u32 	%r93, [%rd62+4];
	shl.b32 	%r94, %r1, 2;
	cvt.u64.u32 	%rd63, %r94;
	add.s64 	%rd64, %rd57, %rd63;
	ld.global.u32 	%r95, [%rd64];
	mad.lo.s32 	%r96, %r95, %r93, %r92;
	ld.global.u32 	%r97, [%rd62+8];
	add.s64 	%rd65, %rd64, %rd63;
	ld.global.u32 	%r98, [%rd65];
	mad.lo.s32 	%r99, %r98, %r97, %r96;
	ld.global.u32 	%r100, [%rd62+12];
	add.s64 	%rd66, %rd65, %rd63;
	ld.global.u32 	%r101, [%rd66];
	mad.lo.s32 	%r131, %r101, %r100, %r99;
	add.s32 	%r126, %r126, 4;
$L__BB0_9:
	and.b32  	%r103, %r41, 3;
	setp.eq.s32 	%p15, %r103, 0;
	@%p15 bra 	$L__BB0_14;
	setp.eq.s32 	%p16, %r103, 1;
	@%p16 bra 	$L__BB0_12;
	add.s32 	%r104, %r126, %r7;
	mul.wide.u32 	%rd67, %r104, 4;
	add.s64 	%rd68, %rd2, %rd67;
	ld.global.u32 	%r105, [%rd68];
	mad.lo.s32 	%r106, %r126, %r1, %r2;
	mul.wide.s32 	%rd69, %r106, 4;
	add.s64 	%rd70, %rd1, %rd69;
	ld.global.u32 	%r107, [%rd70];
	mad.lo.s32 	%r108, %r107, %r105, %r131;
	cvt.u64.u32 	%rd71, %r7;
	cvt.u64.u32 	%rd72, %r126;
	add.s64 	%rd73, %rd72, %rd71;
	shl.b64 	%rd74, %rd73, 2;
	add.s64 	%rd75, %rd2, %rd74;
	ld.global.u32 	%r109, [%rd75+4];
	shl.b32 	%r110, %r1, 2;
	cvt.u64.u32 	%rd76, %r110;
	add.s64 	%rd77, %rd70, %rd76;
	ld.global.u32 	%r111, [%rd77];
	mad.lo.s32 	%r131, %r111, %r109, %r108;
	add.s32 	%r126, %r126, 2;
$L__BB0_12:
	and.b32  	%r112, %r41, 1;
	setp.eq.b32 	%p17, %r112, 1;
	not.pred 	%p18, %p17;
	@%p18 bra 	$L__BB0_14;
	add.s32 	%r113, %r126, %r7;
	mul.wide.u32 	%rd78, %r113, 4;
	add.s64 	%rd79, %rd2, %rd78;
	ld.global.u32 	%r114, [%rd79];
	mad.lo.s32 	%r115, %r126, %r1, %r2;
	mul.wide.s32 	%rd80, %r115, 4;
	add.s64 	%rd81, %rd1, %rd80;
	ld.global.u32 	%r116, [%rd81];
	mad.lo.s32 	%r131, %r116, %r114, %r131;
$L__BB0_14:
	mad.lo.s32 	%r117, %r118, %r1, %r2;
	mul.wide.s32 	%rd82, %r117, 4;
	add.s64 	%rd83, %rd3, %rd82;
	st.global.u32 	[%rd83], %r131;
	add.s32 	%r118, %r118, 1;
	setp.eq.s32 	%p19, %r118, %r40;
	@%p19 bra 	$L__BB0_26;
	bra.uni 	$L__BB0_3;
$L__BB0_15:
	and.b32  	%r30, %r40, 7;
	setp.lt.u32 	%p3, %r40, 8;
	mov.b32 	%r134, 0;
	@%p3 bra 	$L__BB0_18;
	and.b32  	%r134, %r40, 2147483640;
	mov.b32 	%r132, 0;
	shl.b32 	%r48, %r1, 2;
	cvt.u64.u32 	%rd16, %r48;
$L__BB0_17:
	.pragma "nounroll";
	mad.lo.s32 	%r46, %r132, %r1, %r2;
	mul.wide.s32 	%rd14, %r46, 4;
	add.s64 	%rd15, %rd3, %rd14;
	mov.b32 	%r47, 0;
	st.global.u32 	[%rd15], %r47;
	add.s64 	%rd17, %rd15, %rd16;
	st.global.u32 	[%rd17], %r47;
	add.s64 	%rd18, %rd17, %rd16;
	st.global.u32 	[%rd18], %r47;
	add.s64 	%rd19, %rd18, %rd16;
	st.global.u32 	[%rd19], %r47;
	add.s64 	%rd20, %rd19, %rd16;
	st.global.u32 	[%rd20], %r47;
	add.s64 	%rd21, %rd20, %rd16;
	st.global.u32 	[%rd21], %r47;
	add.s64 	%rd22, %rd21, %rd16;
	st.global.u32 	[%rd22], %r47;
	add.s64 	%rd23, %rd22, %rd16;
	st.global.u32 	[%rd23], %r47;
	add.s32 	%r132, %r132, 8;
	setp.ne.s32 	%p4, %r132, %r134;
	@%p4 bra 	$L__BB0_17;
$L__BB0_18:
	setp.eq.s32 	%p5, %r30, 0;
	@%p5 bra 	$L__BB0_26;
	and.b32  	%r35, %r40, 3;
	setp.lt.u32 	%p6, %r30, 4;
	@%p6 bra 	$L__BB0_21;
	mad.lo.s32 	%r49, %r134, %r1, %r2;
	mul.wide.s32 	%rd24, %r49, 4;
	add.s64 	%rd25, %rd3, %rd24;
	mov.b32 	%r50, 0;
	st.global.u32 	[%rd25], %r50;
	shl.b32 	%r51, %r1, 2;
	cvt.u64.u32 	%rd26, %r51;
	add.s64 	%rd27, %rd25, %rd26;
	st.global.u32 	[%rd27], %r50;
	add.s64 	%rd28, %rd27, %rd26;
	st.global.u32 	[%rd28], %r50;
	add.s64 	%rd29, %rd28, %rd26;
	st.global.u32 	[%rd29], %r50;
	add.s32 	%r134, %r134, 4;
$L__BB0_21:
	setp.eq.s32 	%p7, %r35, 0;
	@%p7 bra 	$L__BB0_26;
	setp.eq.s32 	%p8, %r35, 1;
	@%p8 bra 	$L__BB0_24;
	mad.lo.s32 	%r52, %r134, %r1, %r2;
	mul.wide.s32 	%rd30, %r52, 4;
	add.s64 	%rd31, %rd3, %rd30;
	mov.b32 	%r53, 0;
	st.global.u32 	[%rd31], %r53;
	shl.b32 	%r54, %r1, 2;
	cvt.u64.u32 	%rd32, %r54;
	add.s64 	%rd33, %rd31, %rd32;
	st.global.u32 	[%rd33], %r53;
	add.s32 	%r134, %r134, 2;
$L__BB0_24:
	and.b32  	%r55, %r40, 1;
	setp.eq.b32 	%p9, %r55, 1;
	not.pred 	%p10, %p9;
	@%p10 bra 	$L__BB0_26;
	mad.lo.s32 	%r56, %r134, %r1, %r2;
	mul.wide.s32 	%rd34, %r56, 4;
	add.s64 	%rd35, %rd3, %rd34;
	mov.b32 	%r57, 0;
	st.global.u32 	[%rd35], %r57;
$L__BB0_26:
	ret;

}


// ===== COMPILED SASS (sm_100) =====

	.target	sm_100

	.elftype	@"ET_EXEC"


//--------------------- .note.nv.tkinfo           --------------------------
	.section	.note.nv.tkinfo,"",@"SHT_NOTE"
	.sectionflags	@"SHF_NOTE_NV_TKINFO"
	.tkinfo
        /*0018*/ 	.word	0x00000002
        /*0030*/ 	.string	""
        /*0030*/ 	.string	"ptxas"
        /*0030*/ 	.string	"Cuda compilation tools, release 13.0, V13.0.88"
        /*0030*/ 	.string	"Build cuda_13.0.r13.0/compiler.36424714_0"
        /*0030*/ 	.string	"-arch sm_100 -m 64 "



//--------------------- .note.nv.cuinfo           --------------------------
	.section	.note.nv.cuinfo,"",@"SHT_NOTE"
	.sectionflags	@"SHF_NOTE_NV_CUINFO"
        /*0018*/ 	.short	0x0002
        /*001a*/ 	.short	0x0064
        /*001c*/ 	.short	0x0082
	.zero		2


//--------------------- .nv.info                  --------------------------
	.section	.nv.info,"",@"SHT_CUDA_INFO"
	.align	4


	//----- nvinfo : EIATTR_REGCOUNT
	.align		4
        /*0000*/ 	.byte	0x04, 0x2f
        /*0002*/ 	.short	(.L_1 - .L_0)
	.align		4
.L_0:
        /*0004*/ 	.word	index@(_Z19matrix_mult_colwisePiS_S_ii)
        /*0008*/ 	.word	0x00000020


	//----- nvinfo : EIATTR_FRAME_SIZE
	.align		4
.L_1:
        /*000c*/ 	.byte	0x04, 0x11
        /*000e*/ 	.short	(.L_3 - .L_2)
	.align		4
.L_2:
        /*0010*/ 	.word	index@(_Z19matrix_mult_colwisePiS_S_ii)
        /*0014*/ 	.word	0x00000000


	//----- nvinfo : EIATTR_MIN_STACK_SIZE
	.align		4
.L_3:
        /*0018*/ 	.byte	0x04, 0x12
        /*001a*/ 	.short	(.L_5 - .L_4)
	.align		4
.L_4:
        /*001c*/ 	.word	index@(_Z19matrix_mult_colwisePiS_S_ii)
        /*0020*/ 	.word	0x00000000
.L_5:


//--------------------- .nv.compat                --------------------------
	.section	.nv.compat,"",@"SHT_CUDA_COMPAT_INFO"
	.align	4
        /*0000*/ 	.byte	0x02, 0x09, 0x00, 0x00, 0x02, 0x02, 0x01, 0x00, 0x02, 0x05, 0x05, 0x00, 0x03, 0x07, 0x01, 0x01
        /*0010*/ 	.byte	0x02, 0x03, 0x00, 0x00, 0x02, 0x06, 0x01, 0x00, 0x04, 0x0b, 0x08, 0x00, 0x09, 0x00, 0x00, 0x00
        /*0020*/ 	.byte	0x00, 0x00, 0x00, 0x00


//--------------------- .nv.info._Z19matrix_mult_colwisePiS_S_ii --------------------------
	.section	.nv.info._Z19matrix_mult_colwisePiS_S_ii,"",@"SHT_CUDA_INFO"
	.sectionflags	@""
	.align	4


	//----- nvinfo : EIATTR_CUDA_API_VERSION
	.align		4
        /*0000*/ 	.byte	0x04, 0x37
        /*0002*/ 	.short	(.L_7 - .L_6)
.L_6:
        /*0004*/ 	.word	0x00000082


	//----- nvinfo : EIATTR_KPARAM_INFO
	.align		4
.L_7:
        /*0008*/ 	.byte	0x04, 0x17
        /*000a*/ 	.short	(.L_9 - .L_8)
.L_8:
        /*000c*/ 	.word	0x00000000
        /*0010*/ 	.short	0x0004
        /*0012*/ 	.short	0x001c
        /*0014*/ 	.byte	0x00, 0xf0, 0x11, 0x00


	//----- nvinfo : EIATTR_KPARAM_INFO
	.align		4
.L_9:
        /*0018*/ 	.byte	0x04, 0x17
        /*001a*/ 	.short	(.L_11 - .L_10)
.L_10:
        /*001c*/ 	.word	0x00000000
        /*0020*/ 	.short	0x0003
        /*0022*/ 	.short	0x0018
        /*0024*/ 	.byte	0x00, 0xf0, 0x11, 0x00


	//----- nvinfo : EIATTR_KPARAM_INFO
	.align		4
.L_11:
        /*0028*/ 	.byte	0x04, 0x17
        /*002a*/ 	.short	(.L_13 - .L_12)
.L_12:
        /*002c*/ 	.word	0x00000000
        /*0030*/ 	.short	0x0002
        /*0032*/ 	.short	0x0010
        /*0034*/ 	.byte	0x00, 0xf5, 0x21, 0x00


	//----- nvinfo : EIATTR_KPARAM_INFO
	.align		4
.L_13:
        /*0038*/ 	.byte	0x04, 0x17
        /*003a*/ 	.short	(.L_15 - .L_14)
.L_14:
        /*003c*/ 	.word	0x00000000
        /*0040*/ 	.short	0x0001
        /*0042*/ 	.short	0x0008
        /*0044*/ 	.byte	0x00, 0xf5, 0x21, 0x00


	//----- nvinfo : EIATTR_KPARAM_INFO
	.align		4
.L_15:
        /*0048*/ 	.byte	0x04, 0x17
        /*004a*/ 	.short	(.L_17 - .L_16)
.L_16:
        /*004c*/ 	.word	0x00000000
        /*0050*/ 	.short	0x0000
        /*0052*/ 	.short	0x0000
        /*0054*/ 	.byte	0x00, 0xf5, 0x21, 0x00


	//----- nvinfo : EIATTR_SPARSE_MMA_MASK
	.align		4
.L_17:
        /*0058*/ 	.byte	0x03, 0x50
        /*005a*/ 	.short	0x0000


	//----- nvinfo : EIATTR_MAXREG_COUNT
	.align		4
        /*005c*/ 	.byte	0x03, 0x1b
        /*005e*/ 	.short	0x00ff


	//----- nvinfo : EIATTR_MERCURY_ISA_VERSION
	.align		4
        /*0060*/ 	.byte	0x03, 0x5f
        /*0062*/ 	.short	0x0101


	//----- nvinfo : EIATTR_VRC_CTA_INIT_COUNT
	.align		4
        /*0064*/ 	.byte	0x02, 0x4a
	.zero		1
	.zero		1


	//----- nvinfo : EIATTR_EXIT_INSTR_OFFSETS
	.align		4
        /*0068*/ 	.byte	0x04, 0x1c
        /*006a*/ 	.short	(.L_19 - .L_18)


	//   ....[0]....
.L_18:
        /*006c*/ 	.word	0x00000060


	//   ....[1]....
        /*0070*/ 	.word	0x000009f0


	//   ....[2]....
        /*0074*/ 	.word	0x00000c50


	//   ....[3]....
        /*0078*/ 	.word	0x00000d90


	//   ....[4]....
        /*007c*/ 	.word	0x00000e60


	//   ....[5]....
        /*0080*/ 	.word	0x00000eb0


	//----- nvinfo : EIATTR_CBANK_PARAM_SIZE
	.align		4
.L_19:
        /*0084*/ 	.byte	0x03, 0x19
        /*0086*/ 	.short	0x0020


	//----- nvinfo : EIATTR_PARAM_CBANK
	.align		4
        /*0088*/ 	.byte	0x04, 0x0a
        /*008a*/ 	.short	(.L_21 - .L_20)
	.align		4
.L_20:
        /*008c*/ 	.word	index@(.nv.constant0._Z19matrix_mult_colwisePiS_S_ii)
        /*0090*/ 	.short	0x0380
        /*0092*/ 	.short	0x0020


	//----- nvinfo : EIATTR_SW_WAR
	.align		4
.L_21:
        /*0094*/ 	.byte	0x04, 0x36
        /*0096*/ 	.short	(.L_23 - .L_22)
.L_22:
        /*0098*/ 	.word	0x00000008
.L_23:


//--------------------- .nv.callgraph             --------------------------
	.section	.nv.callgraph,"",@"SHT_CUDA_CALLGRAPH"
	.align	4
	.sectionentsize	8
	.align		4
        /*0000*/ 	.word	0x00000000
	.align		4
        /*0004*/ 	.word	0xffffffff
	.align		4
        /*0008*/ 	.word	0x00000000
	.align		4
        /*000c*/ 	.word	0xfffffffe
	.align		4
        /*0010*/ 	.word	0x00000000
	.align		4
        /*0014*/ 	.word	0xfffffffd
	.align		4
        /*0018*/ 	.word	0x00000000
	.align		4
        /*001c*/ 	.word	0xfffffffc


//--------------------- .text._Z19matrix_mult_colwisePiS_S_ii --------------------------
	.section	.text._Z19matrix_mult_colwisePiS_S_ii,"ax",@progbits
	.align	128
        .global         _Z19matrix_mult_colwisePiS_S_ii
        .type           _Z19matrix_mult_colwisePiS_S_ii,@function
        .size           _Z19matrix_mult_colwisePiS_S_ii,(.L_x_12 - _Z19matrix_mult_colwisePiS_S_ii)
        .other          _Z19matrix_mult_colwisePiS_S_ii,@"STO_CUDA_ENTRY STV_DEFAULT"
_Z19matrix_mult_colwisePiS_S_ii:
.text._Z19matrix_mult_colwisePiS_S_ii:
[----:B------:R-:W-:Y:S08]  /*0000*/  LDC R1, c[0x0][0x37c] ;  /* 0x0000df00ff017b82 */ /* 0x000ff00000000800 */
[----:B------:R-:W0:Y:S01]  /*0010*/  LDC R2, c[0x0][0x398] ;  /* 0x0000e600ff027b82 */ /* 0x000e220000000800 */
[----:B------:R-:W1:Y:S07]  /*0020*/  S2R R13, SR_TID.X ;  /* 0x00000000000d7919 */ /* 0x000e6e0000002100 */
[----:B------:R-:W2:Y:S08]  /*0030*/  LDC R0, c[0x0][0x360] ;  /* 0x0000d800ff007b82 */ /* 0x000eb00000000800 */
[----:B------:R-:W3:Y:S01]  /*0040*/  S2UR UR4, SR_CTAID.X ;  /* 0x00000000000479c3 */ /* 0x000ee20000002500 */
[----:B0-----:R-:W-:-:S13]  /*0050*/  ISETP.GE.AND P0, PT, R2, 0x1, PT ;  /* 0x000000010200780c */ /* 0x001fda0003f06270 */
[----:B-123--:R-:W-:Y:S05]  /*0060*/  @!P0 EXIT ;  /* 0x000000000000894d */ /* 0x00efea0003800000 */
[----:B------:R-:W0:Y:S01]  /*0070*/  LDCU UR8, c[0x0][0x39c] ;  /* 0x00007380ff0877ac */ /* 0x000e220008000800 */
[----:B------:R-:W-:Y:S01]  /*0080*/  IMAD R13, R0, UR4, R13 ;  /* 0x00000004000d7c24 */ /* 0x000fe2000f8e020d */
[----:B------:R-:W1:Y:S01]  /*0090*/  LDCU.64 UR10, c[0x0][0x358] ;  /* 0x00006b00ff0a77ac */ /* 0x000e620008000a00 */
[----:B0-----:R-:W-:-:S09]  /*00a0*/  UISETP.GE.AND UP0, UPT, UR8, 0x1, UPT ;  /* 0x000000010800788c */ /* 0x001fd2000bf06270 */
[----:B-1----:R-:W-:Y:S05]  /*00b0*/  BRA.U !UP0, `(.L_x_0) ;  /* 0x0000000908547547 */ /* 0x002fea000b800000 */
[----:B------:R-:W0:Y:S01]  /*00c0*/  LDC.64 R8, c[0x0][0x388] ;  /* 0x0000e200ff087b82 */ /* 0x000e220000000a00 */
[----:B------:R-:W-:Y:S01]  /*00d0*/  ULOP3.LUT UR8, UR8, 0x7ffffff8, URZ, 0xc0, !UPT ;  /* 0x7ffffff808087892 */ /* 0x000fe2000f8ec0ff */
[----:B------:R-:W-:Y:S01]  /*00e0*/  UMOV UR4, URZ ;  /* 0x000000ff00047c82 */ /* 0x000fe20008000000 */
[----:B0-----:R-:W-:-:S04]  /*00f0*/  IMAD.WIDE.U32 R2, R0, 0x4, R8 ;  /* 0x0000000400027825 */ /* 0x001fc800078e0008 */
[----:B------:R-:W-:-:S04]  /*0100*/  IMAD.WIDE.U32 R4, R0, 0x8, R8 ;  /* 0x0000000800047825 */ /* 0x000fc800078e0008 */
[----:B------:R-:W-:-:S04]  /*0110*/  IMAD.WIDE.U32 R6, R0, 0x10, R8 ;  /* 0x0000001000067825 */ /* 0x000fc800078e0008 */
[----:B------:R-:W-:-:S07]  /*0120*/  IMAD.WIDE.U32 R8, R0, 0x1c, R8 ;  /* 0x0000001c00087825 */ /* 0x000fce00078e0008 */
.L_x_6:
[----:B0-----:R-:W0:Y:S01]  /*0130*/  LDCU UR5, c[0x0][0x39c] ;  /* 0x00007380ff0577ac */ /* 0x001e220008000800 */
[----:B------:R-:W-:Y:S01]  /*0140*/  HFMA2 R12, -RZ, RZ, 0, 0 ;  /* 0x00000000ff0c7431 */ /* 0x000fe200000001ff */
[----:B0-----:R-:W-:Y:S02]  /*0150*/  UISETP.GE.U32.AND UP0, UPT, UR5, 0x8, UPT ;  /* 0x000000080500788c */ /* 0x001fe4000bf06070 */
[----:B------:R-:W-:-:S03]  /*0160*/  UIMAD UR9, UR4, UR5, URZ ;  /* 0x00000005040972a4 */ /* 0x000fc6000f8e02ff */
[----:B------:R-:W-:-:S04]  /*0170*/  UMOV UR5, URZ ;  /* 0x000000ff00057c82 */ /* 0x000fc80008000000 */
[----:B------:R-:W-:Y:S05]  /*0180*/  BRA.U !UP0, `(.L_x_1) ;  /* 0x0000000108cc7547 */ /* 0x000fea000b800000 */
[----:B------:R-:W0:Y:S01]  /*0190*/  LDCU.64 UR6, c[0x0][0x380] ;  /* 0x00007000ff0677ac */ /* 0x000e220008000a00 */
[----:B------:R-:W-:Y:S01]  /*01a0*/  IMAD.MOV.U32 R12, RZ, RZ, RZ ;  /* 0x000000ffff0c7224 */ /* 0x000fe200078e00ff */
[----:B------:R-:W-:Y:S01]  /*01b0*/  MOV R19, R13 ;  /* 0x0000000d00137202 */ /* 0x000fe20000000f00 */
[----:B------:R-:W-:Y:S02]  /*01c0*/  UIADD3 UR5, UPT, UPT, -UR8, URZ, URZ ;  /* 0x000000ff08057290 */ /* 0x000fe4000fffe1ff */
[----:B0-----:R-:W-:-:S04]  /*01d0*/  UIMAD.WIDE.U32 UR6, UR9, 0x4, UR6 ;  /* 0x00000004090678a5 */ /* 0x001fc8000f8e0006 */
[----:B------:R-:W-:-:S04]  /*01e0*/  UIADD3 UR9, UP0, UPT, UR6, 0x10, URZ ;  /* 0x0000001006097890 */ /* 0x000fc8000ff1e0ff */
[----:B------:R-:W-:Y:S02]  /*01f0*/  UIADD3.X UR6, UPT, UPT, URZ, UR7, URZ, UP0, !UPT ;  /* 0x00000007ff067290 */ /* 0x000fe400087fe4ff */
[----:B------:R-:W-:-:S04]  /*0200*/  IMAD.U32 R16, RZ, RZ, UR9 ;  /* 0x00000009ff107e24 */ /* 0x000fc8000f8e00ff */
[----:B------:R-:W-:-:S07]  /*0210*/  MOV R17, UR6 ;  /* 0x0000000600117c02 */ /* 0x000fce0008000f00 */
.L_x_2:
[----:B------:R-:W0:Y:S01]  /*0220*/  LDC.64 R14, c[0x0][0x388] ;  /* 0x0000e200ff0e7b82 */ /* 0x000e220000000a00 */
[----:B------:R-:W-:Y:S01]  /*0230*/  IMAD.MOV.U32 R10, RZ, RZ, R16 ;  /* 0x000000ffff0a7224 */ /* 0x000fe200078e0010 */
[----:B------:R-:W-:Y:S01]  /*0240*/  MOV R11, R17 ;  /* 0x00000011000b7202 */ /* 0x000fe20000000f00 */
[----:B------:R-:W-:-:S04]  /*0250*/  IMAD.WIDE R22, R19, 0x4, R2 ;  /* 0x0000000413167825 */ /* 0x000fc800078e0202 */
[----:B------:R-:W2:Y:S04]  /*0260*/  LDG.E R17, desc[UR10][R10.64+-0x10] ;  /* 0xfffff00a0a117981 */ /* 0x000ea8000c1e1900 */
[----:B------:R-:W3:Y:S04]  /*0270*/  LDG.E R22, desc[UR10][R22.64] ;  /* 0x0000000a16167981 */ /* 0x000ee8000c1e1900 */
[----:B------:R-:W3:Y:S01]  /*0280*/  LDG.E R27, desc[UR10][R10.64+-0xc] ;  /* 0xfffff40a0a1b7981 */ /* 0x000ee2000c1e1900 */
[----:B------:R-:W-:-:S03]  /*0290*/  IMAD.WIDE R20, R19, 0x4, R4 ;  /* 0x0000000413147825 */ /* 0x000fc600078e0204 */
[----:B------:R-:W4:Y:S04]  /*02a0*/  LDG.E R29, desc[UR10][R10.64+-0x4] ;  /* 0xfffffc0a0a1d7981 */ /* 0x000f28000c1e1900 */
[----:B------:R-:W5:Y:S01]  /*02b0*/  LDG.E R23, desc[UR10][R10.64+-0x8] ;  /* 0xfffff80a0a177981 */ /* 0x000f62000c1e1900 */
[----:B0-----:R-:W-:-:S05]  /*02c0*/  IMAD.WIDE R14, R19, 0x4, R14 ;  /* 0x00000004130e7825 */ /* 0x001fca00078e020e */
[----:B------:R-:W2:Y:S01]  /*02d0*/  LDG.E R16, desc[UR10][R14.64] ;  /* 0x0000000a0e107981 */ /* 0x000ea2000c1e1900 */
[----:B------:R-:W-:-:S06]  /*02e0*/  IMAD.WIDE.U32 R24, R0, 0xc, R14 ;  /* 0x0000000c00187825 */ /* 0x000fcc00078e000e */
[----:B------:R-:W4:Y:S04]  /*02f0*/  LDG.E R24, desc[UR10][R24.64] ;  /* 0x0000000a18187981 */ /* 0x000f28000c1e1900 */
[----:B------:R-:W4:Y:S01]  /*0300*/  LDG.E R25, desc[UR10][R10.64+0xc] ;  /* 0x00000c0a0a197981 */ /* 0x000f22000c1e1900 */
[----:B--2---:R-:W-:-:S03]  /*0310*/  IMAD R26, R17, R16, R12 ;  /* 0x00000010111a7224 */ /* 0x004fc600078e020c */
[----:B------:R0:W5:Y:S01]  /*0320*/  LDG.E R12, desc[UR10][R20.64] ;  /* 0x0000000a140c7981 */ /* 0x000162000c1e1900 */
[----:B------:R-:W-:-:S04]  /*0330*/  IMAD.WIDE R16, R19, 0x4, R6 ;  /* 0x0000000413107825 */ /* 0x000fc800078e0206 */
[----:B---3--:R-:W-:Y:S01]  /*0340*/  IMAD R22, R27, R22, R26 ;  /* 0x000000161b167224 */ /* 0x008fe200078e021a */
[----:B------:R1:W2:Y:S04]  /*0350*/  LDG.E R18, desc[UR10][R16.64] ;  /* 0x0000000a10127981 */ /* 0x0002a8000c1e1900 */
[----:B------:R-:W2:Y:S01]  /*0360*/  LDG.E R27, desc[UR10][R10.64] ;  /* 0x0000000a0a1b7981 */ /* 0x000ea2000c1e1900 */
[----:B0-----:R-:W-:-:S03]  /*0370*/  IMAD.WIDE R20, R19, 0x4, R8 ;  /* 0x0000000413147825 */ /* 0x001fc600078e0208 */
[----:B------:R-:W3:Y:S01]  /*0380*/  LDG.E R26, desc[UR10][R10.64+0x4] ;  /* 0x0000040a0a1a7981 */ /* 0x000ee2000c1e1900 */
[----:B-1----:R-:W-:-:S03]  /*0390*/  IMAD.WIDE.U32 R16, R0, 0x14, R14 ;  /* 0x0000001400107825 */ /* 0x002fc600078e000e */
[----:B------:R-:W3:Y:S01]  /*03a0*/  LDG.E R20, desc[UR10][R20.64] ;  /* 0x0000000a14147981 */ /* 0x000ee2000c1e1900 */
[----:B------:R-:W-:-:S03]  /*03b0*/  IMAD.WIDE.U32 R14, R0, 0x18, R14 ;  /* 0x00000018000e7825 */ /* 0x000fc600078e000e */
[----:B------:R0:W3:Y:S04]  /*03c0*/  LDG.E R28, desc[UR10][R16.64] ;  /* 0x0000000a101c7981 */ /* 0x0000e8000c1e1900 */
[----:B------:R-:W3:Y:S04]  /*03d0*/  LDG.E R14, desc[UR10][R14.64] ;  /* 0x0000000a0e0e7981 */ /* 0x000ee8000c1e1900 */
[----:B------:R-:W3:Y:S01]  /*03e0*/  LDG.E R15, desc[UR10][R10.64+0x8] ;  /* 0x0000080a0a0f7981 */ /* 0x000ee2000c1e1900 */
[----:B------:R-:W-:-:S04]  /*03f0*/  UIADD3 UR5, UPT, UPT, UR5, 0x8, URZ ;  /* 0x0000000805057890 */ /* 0x000fc8000fffe0ff */
[----:B------:R-:W-:Y:S01]  /*0400*/  UISETP.NE.AND UP0, UPT, UR5, URZ, UPT ;  /* 0x000000ff0500728c */ /* 0x000fe2000bf05270 */
[----:B0-----:R-:W-:Y:S02]  /*0410*/  IADD3 R16, P0, PT, R10, 0x20, RZ ;  /* 0x000000200a107810 */ /* 0x001fe40007f1e0ff */
[----:B------:R-:W-:-:S03]  /*0420*/  LEA R19, R0, R19, 0x3 ;  /* 0x0000001300137211 */ /* 0x000fc600078e18ff */
[----:B------:R-:W-:Y:S02]  /*0430*/  IMAD.X R17, RZ, RZ, R11, P0 ;  /* 0x000000ffff117224 */ /* 0x000fe400000e060b */
[----:B-----5:R-:W-:-:S04]  /*0440*/  IMAD R12, R23, R12, R22 ;  /* 0x0000000c170c7224 */ /* 0x020fc800078e0216 */
[----:B----4-:R-:W-:-:S04]  /*0450*/  IMAD R12, R29, R24, R12 ;  /* 0x000000181d0c7224 */ /* 0x010fc800078e020c */
[----:B--2---:R-:W-:-:S04]  /*0460*/  IMAD R27, R27, R18, R12 ;  /* 0x000000121b1b7224 */ /* 0x004fc800078e020c */
[----:B---3--:R-:W-:-:S04]  /*0470*/  IMAD R26, R26, R28, R27 ;  /* 0x0000001c1a1a7224 */ /* 0x008fc800078e021b */
[----:B------:R-:W-:-:S04]  /*0480*/  IMAD R14, R15, R14, R26 ;  /* 0x0000000e0f0e7224 */ /* 0x000fc800078e021a */
[----:B------:R-:W-:Y:S01]  /*0490*/  IMAD R12, R25, R20, R14 ;  /* 0x00000014190c7224 */ /* 0x000fe200078e020e */
[----:B------:R-:W-:Y:S06]  /*04a0*/  BRA.U UP0, `(.L_x_2) ;  /* 0xfffffffd005c7547 */ /* 0x000fec000b83ffff */
[----:B------:R-:W-:-:S05]  /*04b0*/  UMOV UR5, UR8 ;  /* 0x0000000800057c82 */ /* 0x000fca0008000000 */
.L_x_1:
[----:B------:R-:W0:Y:S02]  /*04c0*/  LDCU UR6, c[0x0][0x39c] ;  /* 0x00007380ff0677ac */ /* 0x000e240008000800 */
[----:B0-----:R-:W-:-:S04]  /*04d0*/  ULOP3.LUT UR6, UR6, 0x7, URZ, 0xc0, !UPT ;  /* 0x0000000706067892 */ /* 0x001fc8000f8ec0ff */
[----:B------:R-:W-:-:S09]  /*04e0*/  UISETP.NE.AND UP0, UPT, UR6, URZ, UPT ;  /* 0x000000ff0600728c */ /* 0x000fd2000bf05270 */
[----:B------:R-:W-:Y:S05]  /*04f0*/  BRA.U !UP0, `(.L_x_3) ;  /* 0x0000000508207547 */ /* 0x000fea000b800000 */
[----:B------:R-:W0:Y:S01]  /*0500*/  LDC R23, c[0x0][0x39c] ;  /* 0x0000e700ff177b82 */ /* 0x000e220000000800 */
[----:B------:R-:W-:-:S04]  /*0510*/  UIADD3 UR6, UPT, UPT, UR6, -0x1, URZ ;  /* 0xffffffff06067890 */ /* 0x000fc8000fffe0ff */
[----:B------:R-:W-:Y:S01]  /*0520*/  UISETP.GE.U32.AND UP0, UPT, UR6, 0x3, UPT ;  /* 0x000000030600788c */ /* 0x000fe2000bf06070 */
[----:B0-----:R-:W-:-:S08]  /*0530*/  IMAD R22, R23, UR4, RZ ;  /* 0x0000000417167c24 */ /* 0x001fd0000f8e02ff */
[----:B------:R-:W-:Y:S05]  /*0540*/  BRA.U !UP0, `(.L_x_4) ;  /* 0x00000001087c7547 */ /* 0x000fea000b800000 */
[----:B------:R-:W0:Y:S01]  /*0550*/  LDC.64 R14, c[0x0][0x388] ;  /* 0x0000e200ff0e7b82 */ /* 0x000e220000000a00 */
[C---:B------:R-:W-:Y:S01]  /*0560*/  IMAD R21, R0.reuse, UR5, R13 ;  /* 0x0000000500157c24 */ /* 0x040fe2000f8e020d */
[----:B------:R-:W-:Y:S01]  /*0570*/  SHF.L.U32 R25, R0, 0x2, RZ ;  /* 0x0000000200197819 */ /* 0x000fe200000006ff */
[----:B------:R-:W-:-:S05]  /*0580*/  VIADD R17, R22, UR5 ;  /* 0x0000000516117c36 */ /* 0x000fca0008000000 */
[----:B------:R-:W1:Y:S08]  /*0590*/  LDC.64 R18, c[0x0][0x380] ;  /* 0x0000e000ff127b82 */ /* 0x000e700000000a00 */
[----:B------:R-:W2:Y:S01]  /*05a0*/  LDC.64 R10, c[0x0][0x380] ;  /* 0x0000e000ff0a7b82 */ /* 0x000ea20000000a00 */
[----:B0-----:R-:W-:Y:S01]  /*05b0*/  IMAD.WIDE R14, R21, 0x4, R14 ;  /* 0x00000004150e7825 */ /* 0x001fe200078e020e */
[----:B------:R-:W-:-:S02]  /*05c0*/  IADD3 R21, P0, PT, R22, UR5, RZ ;  /* 0x0000000516157c10 */ /* 0x000fc4000ff1e0ff */
[----:B------:R-:W-:-:S03]  /*05d0*/  IADD3 R16, P1, PT, R14, R25, RZ ;  /* 0x000000190e107210 */ /* 0x000fc60007f3e0ff */
[----:B------:R-:W-:Y:S01]  /*05e0*/  IMAD.X R24, RZ, RZ, RZ, P0 ;  /* 0x000000ffff187224 */ /* 0x000fe200000e06ff */
[----:B------:R-:W3:Y:S01]  /*05f0*/  LDG.E R14, desc[UR10][R14.64] ;  /* 0x0000000a0e0e7981 */ /* 0x000ee2000c1e1900 */
[----:B-1----:R-:W-:Y:S01]  /*0600*/  IMAD.WIDE.U32 R18, R17, 0x4, R18 ;  /* 0x0000000411127825 */ /* 0x002fe200078e0012 */
[----:B------:R-:W-:Y:S02]  /*0610*/  IADD3.X R17, PT, PT, RZ, R15, RZ, P1, !PT ;  /* 0x0000000fff117210 */ /* 0x000fe40000ffe4ff */
[----:B------:R-:W-:-:S03]  /*0620*/  IADD3 R20, P1, PT, R25, R16, RZ ;  /* 0x0000001019147210 */ /* 0x000fc60007f3e0ff */
[----:B------:R-:W3:Y:S01]  /*0630*/  LDG.E R19, desc[UR10][R18.64] ;  /* 0x0000000a12137981 */ /* 0x000ee2000c1e1900 */
[----:B--2---:R-:W-:-:S03]  /*0640*/  LEA R10, P0, R21, R10, 0x2 ;  /* 0x0000000a150a7211 */ /* 0x004fc600078010ff */
[----:B------:R-:W2:Y:S01]  /*0650*/  LDG.E R16, desc[UR10][R16.64] ;  /* 0x0000000a10107981 */ /* 0x000ea2000c1e1900 */
[----:B------:R-:W-:Y:S02]  /*0660*/  LEA.HI.X R11, R21, R11, R24, 0x2, P0 ;  /* 0x0000000b150b7211 */ /* 0x000fe400000f1418 */
[----:B------:R-:W-:Y:S02]  /*0670*/  IADD3.X R21, PT, PT, RZ, R17, RZ, P1, !PT ;  /* 0x00000011ff157210 */ /* 0x000fe40000ffe4ff */
[----:B------:R-:W-:Y:S01]  /*0680*/  IADD3 R24, P0, PT, R25, R20, RZ ;  /* 0x0000001419187210 */ /* 0x000fe20007f1e0ff */
[----:B------:R-:W2:Y:S04]  /*0690*/  LDG.E R27, desc[UR10][R10.64+0x4] ;  /* 0x0000040a0a1b7981 */ /* 0x000ea8000c1e1900 */
[----:B------:R-:W-:Y:S01]  /*06a0*/  IMAD.X R25, RZ, RZ, R21, P0 ;  /* 0x000000ffff197224 */ /* 0x000fe200000e0615 */
[----:B------:R-:W4:Y:S04]  /*06b0*/  LDG.E R20, desc[UR10][R20.64] ;  /* 0x0000000a14147981 */ /* 0x000f28000c1e1900 */
[----:B------:R-:W4:Y:S04]  /*06c0*/  LDG.E R29, desc[UR10][R10.64+0x8] ;  /* 0x0000080a0a1d7981 */ /* 0x000f28000c1e1900 */
[----:B------:R-:W5:Y:S04]  /*06d0*/  LDG.E R25, desc[UR10][R24.64] ;  /* 0x0000000a18197981 */ /* 0x000f68000c1e1900 */
[----:B------:R-:W5:Y:S01]  /*06e0*/  LDG.E R18, desc[UR10][R10.64+0xc] ;  /* 0x00000c0a0a127981 */ /* 0x000f62000c1e1900 */
[----:B------:R-:W-:Y:S01]  /*06f0*/  UIADD3 UR5, UPT, UPT, UR5, 0x4, URZ ;  /* 0x0000000405057890 */ /* 0x000fe2000fffe0ff */
[----:B---3--:R-:W-:-:S04]  /*0700*/  IMAD R14, R19, R14, R12 ;  /* 0x0000000e130e7224 */ /* 0x008fc800078e020c */
[----:B--2---:R-:W-:-:S04]  /*0710*/  IMAD R14, R27, R16, R14 ;  /* 0x000000101b0e7224 */ /* 0x004fc800078e020e */
[----:B----4-:R-:W-:-:S04]  /*0720*/  IMAD R14, R29, R20, R14 ;  /* 0x000000141d0e7224 */ /* 0x010fc800078e020e */
[----:B-----5:R-:W-:-:S07]  /*0730*/  IMAD R12, R18, R25, R14 ;  /* 0x00000019120c7224 */ /* 0x020fce00078e020e */
.L_x_4:
[----:B------:R-:W-:-:S13]  /*0740*/  LOP3.LUT P0, R10, R23, 0x3, RZ, 0xc0, !PT ;  /* 0x00000003170a7812 */ /* 0x000fda000780c0ff */
[----:B------:R-:W-:Y:S05]  /*0750*/  @!P0 BRA `(.L_x_3) ;  /* 0x0000000000888947 */ /* 0x000fea0003800000 */
[----:B------:R-:W-:Y:S02]  /*0760*/  ISETP.NE.AND P1, PT, R10, 0x1, PT ;  /* 0x000000010a00780c */ /* 0x000fe40003f25270 */
[----:B------:R-:W-:-:S04]  /*0770*/  LOP3.LUT R23, R23, 0x1, RZ, 0xc0, !PT ;  /* 0x0000000117177812 */ /* 0x000fc800078ec0ff */
[----:B------:R-:W-:-:S07]  /*0780*/  ISETP.NE.U32.AND P0, PT, R23, 0x1, PT ;  /* 0x000000011700780c */ /* 0x000fce0003f05070 */
[----:B------:R-:W-:Y:S06]  /*0790*/  @!P1 BRA `(.L_x_5) ;  /* 0x0000000000509947 */ /* 0x000fec0003800000 */
[----:B------:R-:W0:Y:S01]  /*07a0*/  LDC.64 R14, c[0x0][0x388] ;  /* 0x0000e200ff0e7b82 */ /* 0x000e220000000a00 */
[----:B------:R-:W-:Y:S01]  /*07b0*/  IMAD R19, R0, UR5, R13 ;  /* 0x0000000500137c24 */ /* 0x000fe2000f8e020d */
[C---:B------:R-:W-:Y:S02]  /*07c0*/  IADD3 R21, PT, PT, R22.reuse, UR5, RZ ;  /* 0x0000000516157c10 */ /* 0x040fe4000fffe0ff */
[----:B------:R-:W-:-:S04]  /*07d0*/  IADD3 R18, P1, PT, R22, UR5, RZ ;  /* 0x0000000516127c10 */ /* 0x000fc8000ff3e0ff */
[----:B------:R-:W1:Y:S08]  /*07e0*/  LDC.64 R16, c[0x0][0x380] ;  /* 0x0000e000ff107b82 */ /* 0x000e700000000a00 */
[----:B------:R-:W2:Y:S01]  /*07f0*/  LDC.64 R10, c[0x0][0x380] ;  /* 0x0000e000ff0a7b82 */ /* 0x000ea20000000a00 */
[----:B0-----:R-:W-:Y:S01]  /*0800*/  IMAD.WIDE R14, R19, 0x4, R14 ;  /* 0x00000004130e7825 */ /* 0x001fe200078e020e */
[----:B------:R-:W-:-:S03]  /*0810*/  IADD3.X R19, PT, PT, RZ, RZ, RZ, P1, !PT ;  /* 0x000000ffff137210 */ /* 0x000fc60000ffe4ff */
[----:B-1----:R-:W-:Y:S01]  /*0820*/  IMAD.WIDE.U32 R20, R21, 0x4, R16 ;  /* 0x0000000415147825 */ /* 0x002fe200078e0010 */
[----:B------:R-:W-:Y:S02]  /*0830*/  LEA R16, P2, R0, R14, 0x2 ;  /* 0x0000000e00107211 */ /* 0x000fe400078410ff */
[----:B------:R-:W3:Y:S03]  /*0840*/  LDG.E R14, desc[UR10][R14.64] ;  /* 0x0000000a0e0e7981 */ /* 0x000ee6000c1e1900 */
[----:B------:R-:W-:Y:S01]  /*0850*/  IMAD.X R17, RZ, RZ, R15, P2 ;  /* 0x000000ffff117224 */ /* 0x000fe200010e060f */
[----:B------:R-:W3:Y:S01]  /*0860*/  LDG.E R21, desc[UR10][R20.64] ;  /* 0x0000000a14157981 */ /* 0x000ee2000c1e1900 */
[----:B--2---:R-:W-:-:S03]  /*0870*/  LEA R10, P1, R18, R10, 0x2 ;  /* 0x0000000a120a7211 */ /* 0x004fc600078210ff */
[----:B------:R-:W2:Y:S01]  /*0880*/  LDG.E R16, desc[UR10][R16.64] ;  /* 0x0000000a10107981 */ /* 0x000ea2000c1e1900 */
[----:B------:R-:W-:-:S06]  /*0890*/  LEA.HI.X R11, R18, R11, R19, 0x2, P1 ;  /* 0x0000000b120b7211 */ /* 0x000fcc00008f1413 */
[----:B------:R-:W2:Y:S01]  /*08a0*/  LDG.E R11, desc[UR10][R10.64+0x4] ;  /* 0x0000040a0a0b7981 */ /* 0x000ea2000c1e1900 */
[----:B------:R-:W-:Y:S01]  /*08b0*/  UIADD3 UR5, UPT, UPT, UR5, 0x2, URZ ;  /* 0x0000000205057890 */ /* 0x000fe2000fffe0ff */
[----:B---3--:R-:W-:-:S04]  /*08c0*/  IMAD R12, R21, R14, R12 ;  /* 0x0000000e150c7224 */ /* 0x008fc800078e020c */
[----:B--2---:R-:W-:-:S07]  /*08d0*/  IMAD R12, R11, R16, R12 ;  /* 0x000000100b0c7224 */ /* 0x004fce00078e020c */
.L_x_5:
[----:B------:R-:W-:Y:S05]  /*08e0*/  @P0 BRA `(.L_x_3) ;  /* 0x0000000000240947 */ /* 0x000fea0003800000 */
[----:B------:R-:W0:Y:S01]  /*08f0*/  LDC.64 R10, c[0x0][0x380] ;  /* 0x0000e000ff0a7b82 */ /* 0x000e220000000a00 */
[----:B------:R-:W-:Y:S01]  /*0900*/  IADD3 R17, PT, PT, R22, UR5, RZ ;  /* 0x0000000516117c10 */ /* 0x000fe2000fffe0ff */
[----:B------:R-:W-:-:S06]  /*0910*/  IMAD R19, R0, UR5, R13 ;  /* 0x0000000500137c24 */ /* 0x000fcc000f8e020d */
[----:B------:R-:W1:Y:S01]  /*0920*/  LDC.64 R14, c[0x0][0x388] ;  /* 0x0000e200ff0e7b82 */ /* 0x000e620000000a00 */
[----:B0-----:R-:W-:-:S06]  /*0930*/  IMAD.WIDE.U32 R10, R17, 0x4, R10 ;  /* 0x00000004110a7825 */ /* 0x001fcc00078e000a */
[----:B------:R-:W2:Y:S01]  /*0940*/  LDG.E R11, desc[UR10][R10.64] ;  /* 0x0000000a0a0b7981 */ /* 0x000ea2000c1e1900 */
[----:B-1----:R-:W-:-:S06]  /*0950*/  IMAD.WIDE R14, R19, 0x4, R14 ;  /* 0x00000004130e7825 */ /* 0x002fcc00078e020e */
[----:B------:R-:W2:Y:S02]  /*0960*/  LDG.E R14, desc[UR10][R14.64] ;  /* 0x0000000a0e0e7981 */ /* 0x000ea4000c1e1900 */
[----:B--2---:R-:W-:-:S07]  /*0970*/  IMAD R12, R11, R14, R12 ;  /* 0x0000000e0b0c7224 */ /* 0x004fce00078e020c */
.L_x_3:
[----:B------:R-:W0:Y:S01]  /*0980*/  LDC R14, c[0x0][0x398] ;  /* 0x0000e600ff0e7b82 */ /* 0x000e220000000800 */
[----:B------:R-:W-:Y:S01]  /*0990*/  IMAD R15, R0, UR4, R13 ;  /* 0x00000004000f7c24 */ /* 0x000fe2000f8e020d */
[----:B------:R-:W-:-:S06]  /*09a0*/  UIADD3 UR4, UPT, UPT, UR4, 0x1, URZ ;  /* 0x0000000104047890 */ /* 0x000fcc000fffe0ff */
[----:B------:R-:W1:Y:S01]  /*09b0*/  LDC.64 R10, c[0x0][0x390] ;  /* 0x0000e400ff0a7b82 */ /* 0x000e620000000a00 */
[----:B0-----:R-:W-:Y:S01]  /*09c0*/  ISETP.NE.AND P0, PT, R14, UR4, PT ;  /* 0x000000040e007c0c */ /* 0x001fe2000bf05270 */
[----:B-1----:R-:W-:-:S05]  /*09d0*/  IMAD.WIDE R10, R15, 0x4, R10 ;  /* 0x000000040f0a7825 */ /* 0x002fca00078e020a */
[----:B------:R0:W-:Y:S07]  /*09e0*/  STG.E desc[UR10][R10.64], R12 ;  /* 0x0000000c0a007986 */ /* 0x0001ee000c10190a */
[----:B------:R-:W-:Y:S05]  /*09f0*/  @!P0 EXIT ;  /* 0x000000000000894d */ /* 0x000fea0003800000 */
[----:B------:R-:W-:Y:S05]  /*0a00*/  BRA `(.L_x_6) ;  /* 0xfffffff400c87947 */ /* 0x000fea000383ffff */
.L_x_0:
[C---:B------:R-:W-:Y:S01]  /*0a10*/  ISETP.GE.U32.AND P1, PT, R2.reuse, 0x8, PT ;  /* 0x000000080200780c */ /* 0x040fe20003f26070 */
[----:B------:R-:W-:Y:S01]  /*0a20*/  HFMA2 R3, -RZ, RZ, 0, 0 ;  /* 0x00000000ff037431 */ /* 0x000fe200000001ff */
[----:B------:R-:W-:-:S04]  /*0a30*/  LOP3.LUT R12, R2, 0x7, RZ, 0xc0, !PT ;  /* 0x00000007020c7812 */ /* 0x000fc800078ec0ff */
[----:B------:R-:W-:-:S07]  /*0a40*/  ISETP.NE.AND P0, PT, R12, RZ, PT ;  /* 0x000000ff0c00720c */ /* 0x000fce0003f05270 */
[----:B------:R-:W-:Y:S06]  /*0a50*/  @!P1 BRA `(.L_x_7) ;  /* 0x00000000007c9947 */ /* 0x000fec0003800000 */
[----:B------:R-:W0:Y:S01]  /*0a60*/  LDC.64 R4, c[0x0][0x390] ;  /* 0x0000e400ff047b82 */ /* 0x000e220000000a00 */
[----:B------:R-:W-:Y:S01]  /*0a70*/  LOP3.LUT R3, R2, 0x7ffffff8, RZ, 0xc0, !PT ;  /* 0x7ffffff802037812 */ /* 0x000fe200078ec0ff */
[----:B------:R-:W-:Y:S01]  /*0a80*/  IMAD.SHL.U32 R25, R0, 0x4, RZ ;  /* 0x0000000400197824 */ /* 0x000fe200078e00ff */
[----:B------:R-:W-:-:S06]  /*0a90*/  UMOV UR4, URZ ;  /* 0x000000ff00047c82 */ /* 0x000fcc0008000000 */
.L_x_8:
[----:B------:R-:W-:Y:S01]  /*0aa0*/  IMAD R15, R0, UR4, R13 ;  /* 0x00000004000f7c24 */ /* 0x000fe2000f8e020d */
[----:B------:R-:W-:-:S03]  /*0ab0*/  UIADD3 UR4, UPT, UPT, UR4, 0x8, URZ ;  /* 0x0000000804047890 */ /* 0x000fc6000fffe0ff */
[----:B0-----:R-:W-:-:S03]  /*0ac0*/  IMAD.WIDE R14, R15, 0x4, R4 ;  /* 0x000000040f0e7825 */ /* 0x001fc600078e0204 */
[C---:B------:R-:W-:Y:S02]  /*0ad0*/  IADD3 R16, P1, PT, R25.reuse, R14, RZ ;  /* 0x0000000e19107210 */ /* 0x040fe40007f3e0ff */
[----:B------:R1:W-:Y:S02]  /*0ae0*/  STG.E desc[UR10][R14.64], RZ ;  /* 0x000000ff0e007986 */ /* 0x0003e4000c10190a */
[----:B------:R-:W-:Y:S02]  /*0af0*/  IADD3.X R17, PT, PT, RZ, R15, RZ, P1, !PT ;  /* 0x0000000fff117210 */ /* 0x000fe40000ffe4ff */
[----:B------:R-:W-:-:S03]  /*0b00*/  IADD3 R18, P1, PT, R25, R16, RZ ;  /* 0x0000001019127210 */ /* 0x000fc60007f3e0ff */
[----:B------:R1:W-:Y:S01]  /*0b10*/  STG.E desc[UR10][R16.64], RZ ;  /* 0x000000ff10007986 */ /* 0x0003e2000c10190a */
[----:B------:R-:W-:Y:S02]  /*0b20*/  IADD3.X R19, PT, PT, RZ, R17, RZ, P1, !PT ;  /* 0x00000011ff137210 */ /* 0x000fe40000ffe4ff */
[----:B------:R-:W-:-:S03]  /*0b30*/  IADD3 R6, P1, PT, R25, R18, RZ ;  /* 0x0000001219067210 */ /* 0x000fc60007f3e0ff */
[----:B------:R1:W-:Y:S02]  /*0b40*/  STG.E desc[UR10][R18.64], RZ ;  /* 0x000000ff12007986 */ /* 0x0003e4000c10190a */
[----:B------:R-:W-:Y:S01]  /*0b50*/  IMAD.X R7, RZ, RZ, R19, P1 ;  /* 0x000000ffff077224 */ /* 0x000fe200008e0613 */
[----:B------:R-:W-:-:S04]  /*0b60*/  IADD3 R8, P1, PT, R25, R6, RZ ;  /* 0x0000000619087210 */ /* 0x000fc80007f3e0ff */
[----:B------:R-:W-:Y:S01]  /*0b70*/  IADD3.X R9, PT, PT, RZ, R7, RZ, P1, !PT ;  /* 0x00000007ff097210 */ /* 0x000fe20000ffe4ff */
[----:B------:R1:W-:Y:S01]  /*0b80*/  STG.E desc[UR10][R6.64], RZ ;  /* 0x000000ff06007986 */ /* 0x0003e2000c10190a */
        /* <DEDUP_REMOVED lines=9> */
[----:B------:R-:W-:-:S03]  /*0c20*/  ISETP.NE.AND P1, PT, R3, UR4, PT ;  /* 0x0000000403007c0c */ /* 0x000fc6000bf25270 */
[----:B------:R1:W-:Y:S10]  /*0c30*/  STG.E desc[UR10][R22.64], RZ ;  /* 0x000000ff16007986 */ /* 0x0003f4000c10190a */
[----:B-1----:R-:W-:Y:S05]  /*0c40*/  @P1 BRA `(.L_x_8) ;  /* 0xfffffffc00941947 */ /* 0x002fea000383ffff */
.L_x_7:
[----:B------:R-:W-:Y:S05]  /*0c50*/  @!P0 EXIT ;  /* 0x000000000000894d */ /* 0x000fea0003800000 */
[----:B------:R-:W-:Y:S02]  /*0c60*/  ISETP.GE.U32.AND P1, PT, R12, 0x4, PT ;  /* 0x000000040c00780c */ /* 0x000fe40003f26070 */
[----:B------:R-:W-:-:S04]  /*0c70*/  LOP3.LUT R14, R2, 0x3, RZ, 0xc0, !PT ;  /* 0x00000003020e7812 */ /* 0x000fc800078ec0ff */
[----:B------:R-:W-:-:S07]  /*0c80*/  ISETP.NE.AND P0, PT, R14, RZ, PT ;  /* 0x000000ff0e00720c */ /* 0x000fce0003f05270 */
[----:B------:R-:W-:Y:S06]  /*0c90*/  @!P1 BRA `(.L_x_9) ;  /* 0x00000000003c9947 */ /* 0x000fec0003800000 */
[----:B------:R-:W0:Y:S01]  /*0ca0*/  LDC.64 R4, c[0x0][0x390] ;  /* 0x0000e400ff047b82 */ /* 0x000e220000000a00 */
[C---:B------:R-:W-:Y:S01]  /*0cb0*/  IMAD R7, R3.reuse, R0, R13 ;  /* 0x0000000003077224 */ /* 0x040fe200078e020d */
[----:B------:R-:W-:Y:S01]  /*0cc0*/  SHF.L.U32 R11, R0, 0x2, RZ ;  /* 0x00000002000b7819 */ /* 0x000fe200000006ff */
[----:B------:R-:W-:Y:S02]  /*0cd0*/  VIADD R3, R3, 0x4 ;  /* 0x0000000403037836 */ /* 0x000fe40000000000 */
[----:B0-----:R-:W-:-:S03]  /*0ce0*/  IMAD.WIDE R4, R7, 0x4, R4 ;  /* 0x0000000407047825 */ /* 0x001fc600078e0204 */
[C---:B------:R-:W-:Y:S02]  /*0cf0*/  IADD3 R6, P2, PT, R11.reuse, R4, RZ ;  /* 0x000000040b067210 */ /* 0x040fe40007f5e0ff */
[----:B------:R0:W-:Y:S02]  /*0d00*/  STG.E desc[UR10][R4.64], RZ ;  /* 0x000000ff04007986 */ /* 0x0001e4000c10190a */
[----:B------:R-:W-:Y:S01]  /*0d10*/  IADD3 R8, P1, PT, R11, R6, RZ ;  /* 0x000000060b087210 */ /* 0x000fe20007f3e0ff */
[----:B------:R-:W-:-:S03]  /*0d20*/  IMAD.X R7, RZ, RZ, R5, P2 ;  /* 0x000000ffff077224 */ /* 0x000fc600010e0605 */
[----:B------:R-:W-:Y:S02]  /*0d30*/  IADD3 R10, P2, PT, R11, R8, RZ ;  /* 0x000000080b0a7210 */ /* 0x000fe40007f5e0ff */
[----:B------:R-:W-:Y:S01]  /*0d40*/  IADD3.X R9, PT, PT, RZ, R7, RZ, P1, !PT ;  /* 0x00000007ff097210 */ /* 0x000fe20000ffe4ff */
[----:B------:R0:W-:Y:S03]  /*0d50*/  STG.E desc[UR10][R6.64], RZ ;  /* 0x000000ff06007986 */ /* 0x0001e6000c10190a */
[----:B------:R-:W-:Y:S01]  /*0d60*/  IADD3.X R11, PT, PT, RZ, R9, RZ, P2, !PT ;  /* 0x00000009ff0b7210 */ /* 0x000fe200017fe4ff */
[----:B------:R0:W-:Y:S04]  /*0d70*/  STG.E desc[UR10][R8.64], RZ ;  /* 0x000000ff08007986 */ /* 0x0001e8000c10190a */
[----:B------:R0:W-:Y:S02]  /*0d80*/  STG.E desc[UR10][R10.64], RZ ;  /* 0x000000ff0a007986 */ /* 0x0001e4000c10190a */
.L_x_9:
[----:B------:R-:W-:Y:S05]  /*0d90*/  @!P0 EXIT ;  /* 0x000000000000894d */ /* 0x000fea0003800000 */
[----:B------:R-:W-:Y:S02]  /*0da0*/  ISETP.NE.AND P0, PT, R14, 0x1, PT ;  /* 0x000000010e00780c */ /* 0x000fe40003f05270 */
[----:B------:R-:W-:-:S04]  /*0db0*/  LOP3.LUT R2, R2, 0x1, RZ, 0xc0, !PT ;  /* 0x0000000102027812 */ /* 0x000fc800078ec0ff */
[----:B------:R-:W-:-:S07]  /*0dc0*/  ISETP.NE.U32.AND P1, PT, R2, 0x1, PT ;  /* 0x000000010200780c */ /* 0x000fce0003f25070 */
[----:B------:R-:W-:Y:S06]  /*0dd0*/  @!P0 BRA `(.L_x_10) ;  /* 0x0000000000208947 */ /* 0x000fec0003800000 */
[----:B0-----:R-:W0:Y:S01]  /*0de0*/  LDC.64 R4, c[0x0][0x390] ;  /* 0x0000e400ff047b82 */ /* 0x001e220000000a00 */
[C---:B------:R-:W-:Y:S01]  /*0df0*/  IMAD R7, R3.reuse, R0, R13 ;  /* 0x0000000003077224 */ /* 0x040fe200078e020d */
[----:B------:R-:W-:-:S03]  /*0e00*/  IADD3 R3, PT, PT, R3, 0x2, RZ ;  /* 0x0000000203037810 */ /* 0x000fc60007ffe0ff */
[----:B0-----:R-:W-:-:S03]  /*0e10*/  IMAD.WIDE R4, R7, 0x4, R4 ;  /* 0x0000000407047825 */ /* 0x001fc600078e0204 */
[----:B------:R-:W-:Y:S02]  /*0e20*/  LEA R6, P0, R0, R4, 0x2 ;  /* 0x0000000400067211 */ /* 0x000fe400078010ff */
[----:B------:R1:W-:Y:S02]  /*0e30*/  STG.E desc[UR10][R4.64], RZ ;  /* 0x000000ff04007986 */ /* 0x0003e4000c10190a */
[----:B------:R-:W-:-:S05]  /*0e40*/  IADD3.X R7, PT, PT, RZ, R5, RZ, P0, !PT ;  /* 0x00000005ff077210 */ /* 0x000fca00007fe4ff */
[----:B------:R1:W-:Y:S04]  /*0e50*/  STG.E desc[UR10][R6.64], RZ ;  /* 0x000000ff06007986 */ /* 0x0003e8000c10190a */
.L_x_10:
[----:B------:R-:W-:Y:S05]  /*0e60*/  @P1 EXIT ;  /* 0x000000000000194d */ /* 0x000fea0003800000 */
[----:B01----:R-:W0:Y:S01]  /*0e70*/  LDC.64 R4, c[0x0][0x390] ;  /* 0x0000e400ff047b82 */ /* 0x003e220000000a00 */
[----:B------:R-:W-:-:S04]  /*0e80*/  IMAD R3, R0, R3, R13 ;  /* 0x0000000300037224 */ /* 0x000fc800078e020d */
[----:B0-----:R-:W-:-:S05]  /*0e90*/  IMAD.WIDE R2, R3, 0x4, R4 ;  /* 0x0000000403027825 */ /* 0x001fca00078e0204 */
[----:B------:R-:W-:Y:S01]  /*0ea0*/  STG.E desc[UR10][R2.64], RZ ;  /* 0x000000ff02007986 */ /* 0x000fe2000c10190a */
[----:B------:R-:W-:Y:S05]  /*0eb0*/  EXIT ;  /* 0x000000000000794d */ /* 0x000fea0003800000 */
.L_x_11:
[----:B------:R-:W-:-:S00]  /*0ec0*/  BRA `(.L_x_11) ;  /* 0xfffffffc00fc7947 */ /* 0x000fc0000383ffff */
[----:B------:R-:W-:-:S00]  /*0ed0*/  NOP ;  /* 0x0000000000007918 */ /* 0x000fc00000000000 */
        /* <DEDUP_REMOVED lines=10> */
.L_x_12:


//--------------------- .nv.shared.reserved.0     --------------------------
	.section	.nv.shared.reserved.0,"aw",@nobits
	.weak		__nv_reservedSMEM_offset_0_alias
	.size		__nv_reservedSMEM_offset_0_alias, 0, 64
	.other		__nv_reservedSMEM_offset_0_alias,@"STO_CUDA_RESERVED_SHARED STV_DEFAULT"
__nv_reservedSMEM_offset_0_alias:
	.zero		0
	.zero		64


//--------------------- .nv.constant0._Z19matrix_mult_colwisePiS_S_ii --------------------------
	.section	.nv.constant0._Z19matrix_mult_colwisePiS_S_ii,"a",@progbits
	.sectionflags	@""
	.align	4
.nv.constant0._Z19matrix_mult_colwisePiS_S_ii:
	.zero		928


//--------------------- SYMBOLS --------------------------

	.type		.nv.reservedSmem.offset0,@object
	.size		.nv.reservedSmem.offset0,0x4
